//
// Generated by NVIDIA NVVM Compiler
//
// Compiler Build ID: CL-36424714
// Cuda compilation tools, release 13.0, V13.0.88
// Based on NVVM 20.0.0
//

.version 9.0
.target sm_100
.address_size 64

	// .globl	_Z13oddEvenGlobalPiii
// _ZZ13oddEvenSharedPiiE5s_arr has been demoted

.visible .entry _Z13oddEvenGlobalPiii(
	.param .u64 .ptr .align 1 _Z13oddEvenGlobalPiii_param_0,
	.param .u32 _Z13oddEvenGlobalPiii_param_1,
	.param .u32 _Z13oddEvenGlobalPiii_param_2
)
{
	.reg .pred 	%p<3>;
	.reg .b32 	%r<16>;
	.reg .b64 	%rd<5>;

	ld.param.u64 	%rd2, [_Z13oddEvenGlobalPiii_param_0];
	ld.param.u32 	%r4, [_Z13oddEvenGlobalPiii_param_1];
	ld.param.u32 	%r5, [_Z13oddEvenGlobalPiii_param_2];
	mov.u32 	%r6, %ctaid.x;
	mov.u32 	%r7, %ntid.x;
	mov.u32 	%r8, %tid.x;
	mad.lo.s32 	%r9, %r6, %r7, %r8;
	shl.b32 	%r10, %r9, 1;
	shr.u32 	%r11, %r5, 31;
	add.s32 	%r12, %r5, %r11;
	and.b32  	%r13, %r12, -2;
	sub.s32 	%r14, %r5, %r13;
	add.s32 	%r1, %r14, %r10;
	add.s32 	%r15, %r1, 1;
	setp.ge.s32 	%p1, %r15, %r4;
	@%p1 bra 	$L__BB0_3;
	cvta.to.global.u64 	%rd3, %rd2;
	mul.wide.s32 	%rd4, %r1, 4;
	add.s64 	%rd1, %rd3, %rd4;
	ld.global.u32 	%r2, [%rd1];
	ld.global.u32 	%r3, [%rd1+4];
	setp.le.s32 	%p2, %r2, %r3;
	@%p2 bra 	$L__BB0_3;
	st.global.u32 	[%rd1], %r3;
	st.global.u32 	[%rd1+4], %r2;
$L__BB0_3:
	ret;

}
	// .globl	_Z13oddEvenSharedPii
.visible .entry _Z13oddEvenSharedPii(
	.param .u64 .ptr .align 1 _Z13oddEvenSharedPii_param_0,
	.param .u32 _Z13oddEvenSharedPii_param_1
)
{
	.reg .pred 	%p<18>;
	.reg .b32 	%r<45>;
	.reg .b64 	%rd<5>;
	// demoted variable
	.shared .align 4 .b8 _ZZ13oddEvenSharedPiiE5s_arr[128];
	ld.param.u64 	%rd2, [_Z13oddEvenSharedPii_param_0];
	ld.param.u32 	%r30, [_Z13oddEvenSharedPii_param_1];
	cvta.to.global.u64 	%rd3, %rd2;
	mov.u32 	%r1, %tid.x;
	setp.ge.s32 	%p1, %r1, %r30;
	mul.wide.u32 	%rd4, %r1, 4;
	add.s64 	%rd1, %rd3, %rd4;
	shl.b32 	%r31, %r1, 2;
	mov.u32 	%r32, _ZZ13oddEvenSharedPiiE5s_arr;
	add.s32 	%r2, %r32, %r31;
	@%p1 bra 	$L__BB1_2;
	ld.global.u32 	%r33, [%rd1];
	st.shared.u32 	[%r2], %r33;
$L__BB1_2:
	bar.sync 	0;
	setp.lt.s32 	%p2, %r30, 1;
	@%p2 bra 	$L__BB1_24;
	shl.b32 	%r3, %r1, 1;
	and.b32  	%r4, %r30, 3;
	setp.lt.u32 	%p3, %r30, 4;
	mov.b32 	%r44, 0;
	@%p3 bra 	$L__BB1_18;
	and.b32  	%r44, %r30, 2147483644;
	add.s32 	%r6, %r3, 1;
	add.s32 	%r7, %r2, %r31;
	add.s32 	%r8, %r3, 2;
	neg.s32 	%r41, %r44;
$L__BB1_5:
	setp.ge.u32 	%p4, %r6, %r30;
	@%p4 bra 	$L__BB1_8;
	ld.shared.u32 	%r11, [%r7];
	ld.shared.u32 	%r12, [%r7+4];
	setp.le.s32 	%p5, %r11, %r12;
	@%p5 bra 	$L__BB1_8;
	st.shared.u32 	[%r7], %r12;
	st.shared.u32 	[%r7+4], %r11;
$L__BB1_8:
	setp.ge.u32 	%p6, %r8, %r30;
	bar.sync 	0;
	@%p6 bra 	$L__BB1_11;
	ld.shared.u32 	%r13, [%r7+4];
	ld.shared.u32 	%r14, [%r7+8];
	setp.le.s32 	%p7, %r13, %r14;
	@%p7 bra 	$L__BB1_11;
	st.shared.u32 	[%r7+4], %r14;
	st.shared.u32 	[%r7+8], %r13;
$L__BB1_11:
	setp.ge.u32 	%p8, %r6, %r30;
	bar.sync 	0;
	@%p8 bra 	$L__BB1_14;
	ld.shared.u32 	%r15, [%r7];
	ld.shared.u32 	%r16, [%r7+4];
	setp.le.s32 	%p9, %r15, %r16;
	@%p9 bra 	$L__BB1_14;
	st.shared.u32 	[%r7], %r16;
	st.shared.u32 	[%r7+4], %r15;
$L__BB1_14:
	setp.ge.u32 	%p10, %r8, %r30;
	bar.sync 	0;
	@%p10 bra 	$L__BB1_17;
	ld.shared.u32 	%r17, [%r7+4];
	ld.shared.u32 	%r18, [%r7+8];
	setp.le.s32 	%p11, %r17, %r18;
	@%p11 bra 	$L__BB1_17;
	st.shared.u32 	[%r7+4], %r18;
	st.shared.u32 	[%r7+8], %r17;
$L__BB1_17:
	bar.sync 	0;
	add.s32 	%r41, %r41, 4;
	setp.ne.s32 	%p12, %r41, 0;
	@%p12 bra 	$L__BB1_5;
$L__BB1_18:
	setp.eq.s32 	%p13, %r4, 0;
	@%p13 bra 	$L__BB1_24;
	neg.s32 	%r43, %r4;
$L__BB1_20:
	.pragma "nounroll";
	and.b32  	%r36, %r44, 1;
	add.s32 	%r24, %r36, %r3;
	add.s32 	%r37, %r24, 1;
	setp.ge.s32 	%p14, %r37, %r30;
	@%p14 bra 	$L__BB1_23;
	shl.b32 	%r38, %r24, 2;
	add.s32 	%r25, %r32, %r38;
	ld.shared.u32 	%r26, [%r25];
	ld.shared.u32 	%r27, [%r25+4];
	setp.le.s32 	%p15, %r26, %r27;
	@%p15 bra 	$L__BB1_23;
	st.shared.u32 	[%r25], %r27;
	st.shared.u32 	[%r25+4], %r26;
$L__BB1_23:
	bar.sync 	0;
	add.s32 	%r44, %r44, 1;
	add.s32 	%r43, %r43, 1;
	setp.ne.s32 	%p16, %r43, 0;
	@%p16 bra 	$L__BB1_20;
$L__BB1_24:
	setp.ge.s32 	%p17, %r1, %r30;
	@%p17 bra 	$L__BB1_26;
	ld.shared.u32 	%r40, [%r2];
	st.global.u32 	[%rd1], %r40;
$L__BB1_26:
	ret;

}


// ===== COMPILED SASS (sm_100) =====

	.target	sm_100

	.elftype	@"ET_EXEC"


//--------------------- .note.nv.tkinfo           --------------------------
	.section	.note.nv.tkinfo,"",@"SHT_NOTE"
	.sectionflags	@"SHF_NOTE_NV_TKINFO"
	.tkinfo
        /*0018*/ 	.word	0x00000002
        /*0030*/ 	.string	""
        /*0030*/ 	.string	"ptxas"
        /*0030*/ 	.string	"Cuda compilation tools, release 13.0, V13.0.88"
        /*0030*/ 	.string	"Build cuda_13.0.r13.0/compiler.36424714_0"
        /*0030*/ 	.string	"-arch sm_100 -m 64 "



//--------------------- .note.nv.cuinfo           --------------------------
	.section	.note.nv.cuinfo,"",@"SHT_NOTE"
	.sectionflags	@"SHF_NOTE_NV_CUINFO"
        /*0018*/ 	.short	0x0002
        /*001a*/ 	.short	0x0064
        /*001c*/ 	.short	0x0082
	.zero		2


//--------------------- .nv.info                  --------------------------
	.section	.nv.info,"",@"SHT_CUDA_INFO"
	.align	4


	//----- nvinfo : EIATTR_REGCOUNT
	.align		4
        /*0000*/ 	.byte	0x04, 0x2f
        /*0002*/ 	.short	(.L_1 - .L_0)
	.align		4
.L_0:
        /*0004*/ 	.word	index@(_Z13oddEvenGlobalPiii)
        /*0008*/ 	.word	0x00000008


	//----- nvinfo : EIATTR_FRAME_SIZE
	.align		4
.L_1:
        /*000c*/ 	.byte	0x04, 0x11
        /*000e*/ 	.short	(.L_3 - .L_2)
	.align		4
.L_2:
        /*0010*/ 	.word	index@(_Z13oddEvenGlobalPiii)
        /*0014*/ 	.word	0x00000000


	//----- nvinfo : EIATTR_REGCOUNT
	.align		4
.L_3:
        /*0018*/ 	.byte	0x04, 0x2f
        /*001a*/ 	.short	(.L_5 - .L_4)
	.align		4
.L_4:
        /*001c*/ 	.word	index@(_Z13oddEvenSharedPii)
        /*0020*/ 	.word	0x0000000c


	//----- nvinfo : EIATTR_FRAME_SIZE
	.align		4
.L_5:
        /*0024*/ 	.byte	0x04, 0x11
        /*0026*/ 	.short	(.L_7 - .L_6)
	.align		4
.L_6:
        /*0028*/ 	.word	index@(_Z13oddEvenSharedPii)
        /*002c*/ 	.word	0x00000000


	//----- nvinfo : EIATTR_MIN_STACK_SIZE
	.align		4
.L_7:
        /*0030*/ 	.byte	0x04, 0x12
        /*0032*/ 	.short	(.L_9 - .L_8)
	.align		4
.L_8:
        /*0034*/ 	.word	index@(_Z13oddEvenSharedPii)
        /*0038*/ 	.word	0x00000000


	//----- nvinfo : EIATTR_MIN_STACK_SIZE
	.align		4
.L_9:
        /*003c*/ 	.byte	0x04, 0x12
        /*003e*/ 	.short	(.L_11 - .L_10)
	.align		4
.L_10:
        /*0040*/ 	.word	index@(_Z13oddEvenGlobalPiii)
        /*0044*/ 	.word	0x00000000
.L_11:


//--------------------- .nv.compat                --------------------------
	.section	.nv.compat,"",@"SHT_CUDA_COMPAT_INFO"
	.align	4
        /*0000*/ 	.byte	0x02, 0x09, 0x00, 0x00, 0x02, 0x02, 0x01, 0x00, 0x02, 0x05, 0x05, 0x00, 0x03, 0x07, 0x01, 0x01
        /*0010*/ 	.byte	0x02, 0x03, 0x00, 0x00, 0x02, 0x06, 0x01, 0x00, 0x04, 0x0b, 0x08, 0x00, 0x09, 0x00, 0x00, 0x00
        /*0020*/ 	.byte	0x00, 0x00, 0x00, 0x00


//--------------------- .nv.info._Z13oddEvenSharedPii --------------------------
	.section	.nv.info._Z13oddEvenSharedPii,"",@"SHT_CUDA_INFO"
	.sectionflags	@""
	.align	4


	//----- nvinfo : EIATTR_CUDA_API_VERSION
	.align		4
        /*0000*/ 	.byte	0x04, 0x37
        /*0002*/ 	.short	(.L_13 - .L_12)
.L_12:
        /*0004*/ 	.word	0x00000082


	//----- nvinfo : EIATTR_KPARAM_INFO
	.align		4
.L_13:
        /*0008*/ 	.byte	0x04, 0x17
        /*000a*/ 	.short	(.L_15 - .L_14)
.L_14:
        /*000c*/ 	.word	0x00000000
        /*0010*/ 	.short	0x0001
        /*0012*/ 	.short	0x0008
        /*0014*/ 	.byte	0x00, 0xf0, 0x11, 0x00


	//----- nvinfo : EIATTR_KPARAM_INFO
	.align		4
.L_15:
        /*0018*/ 	.byte	0x04, 0x17
        /*001a*/ 	.short	(.L_17 - .L_16)
.L_16:
        /*001c*/ 	.word	0x00000000
        /*0020*/ 	.short	0x0000
        /*0022*/ 	.short	0x0000
        /*0024*/ 	.byte	0x00, 0xf5, 0x21, 0x00


	//----- nvinfo : EIATTR_SPARSE_MMA_MASK
	.align		4
.L_17:
        /*0028*/ 	.byte	0x03, 0x50
        /*002a*/ 	.short	0x0000


	//----- nvinfo : EIATTR_MAXREG_COUNT
	.align		4
        /*002c*/ 	.byte	0x03, 0x1b
        /*002e*/ 	.short	0x00ff


	//----- nvinfo : EIATTR_NUM_BARRIERS
	.align		4
        /*0030*/ 	.byte	0x02, 0x4c
        /*0032*/ 	.byte	0x01
	.zero		1


	//----- nvinfo : EIATTR_MERCURY_ISA_VERSION
	.align		4
        /*0034*/ 	.byte	0x03, 0x5f
        /*0036*/ 	.short	0x0101


	//----- nvinfo : EIATTR_VRC_CTA_INIT_COUNT
	.align		4
        /*0038*/ 	.byte	0x02, 0x4a
	.zero		1
	.zero		1


	//----- nvinfo : EIATTR_EXIT_INSTR_OFFSETS
	.align		4
        /*003c*/ 	.byte	0x04, 0x1c
        /*003e*/ 	.short	(.L_19 - .L_18)


	//   ....[0]....
.L_18:
        /*0040*/ 	.word	0x000005d0


	//   ....[1]....
        /*0044*/ 	.word	0x00000600


	//----- nvinfo : EIATTR_CRS_STACK_SIZE
	.align		4
.L_19:
        /*0048*/ 	.byte	0x04, 0x1e
        /*004a*/ 	.short	(.L_21 - .L_20)
.L_20:
        /*004c*/ 	.word	0x00000000


	//----- nvinfo : EIATTR_CBANK_PARAM_SIZE
	.align		4
.L_21:
        /*0050*/ 	.byte	0x03, 0x19
        /*0052*/ 	.short	0x000c


	//----- nvinfo : EIATTR_PARAM_CBANK
	.align		4
        /*0054*/ 	.byte	0x04, 0x0a
        /*0056*/ 	.short	(.L_23 - .L_22)
	.align		4
.L_22:
        /*0058*/ 	.word	index@(.nv.constant0._Z13oddEvenSharedPii)
        /*005c*/ 	.short	0x0380
        /*005e*/ 	.short	0x000c


	//----- nvinfo : EIATTR_SW_WAR
	.align		4
.L_23:
        /*0060*/ 	.byte	0x04, 0x36
        /*0062*/ 	.short	(.L_25 - .L_24)
.L_24:
        /*0064*/ 	.word	0x00000008
.L_25:


//--------------------- .nv.info._Z13oddEvenGlobalPiii --------------------------
	.section	.nv.info._Z13oddEvenGlobalPiii,"",@"SHT_CUDA_INFO"
	.sectionflags	@""
	.align	4


	//----- nvinfo : EIATTR_CUDA_API_VERSION
	.align		4
        /*0000*/ 	.byte	0x04, 0x37
        /*0002*/ 	.short	(.L_27 - .L_26)
.L_26:
        /*0004*/ 	.word	0x00000082


	//----- nvinfo : EIATTR_KPARAM_INFO
	.align		4
.L_27:
        /*0008*/ 	.byte	0x04, 0x17
        /*000a*/ 	.short	(.L_29 - .L_28)
.L_28:
        /*000c*/ 	.word	0x00000000
        /*0010*/ 	.short	0x0002
        /*0012*/ 	.short	0x000c
        /*0014*/ 	.byte	0x00, 0xf0, 0x11, 0x00


	//----- nvinfo : EIATTR_KPARAM_INFO
	.align		4
.L_29:
        /*0018*/ 	.byte	0x04, 0x17
        /*001a*/ 	.short	(.L_31 - .L_30)
.L_30:
        /*001c*/ 	.word	0x00000000
        /*0020*/ 	.short	0x0001
        /*0022*/ 	.short	0x0008
        /*0024*/ 	.byte	0x00, 0xf0, 0x11, 0x00


	//----- nvinfo : EIATTR_KPARAM_INFO
	.align		4
.L_31:
        /*0028*/ 	.byte	0x04, 0x17
        /*002a*/ 	.short	(.L_33 - .L_32)
.L_32:
        /*002c*/ 	.word	0x00000000
        /*0030*/ 	.short	0x0000
        /*0032*/ 	.short	0x0000
        /*0034*/ 	.byte	0x00, 0xf5, 0x21, 0x00


	//----- nvinfo : EIATTR_SPARSE_MMA_MASK
	.align		4
.L_33:
        /*0038*/ 	.byte	0x03, 0x50
        /*003a*/ 	.short	0x0000


	//----- nvinfo : EIATTR_MAXREG_COUNT
	.align		4
        /*003c*/ 	.byte	0x03, 0x1b
        /*003e*/ 	.short	0x00ff


	//----- nvinfo : EIATTR_MERCURY_ISA_VERSION
	.align		4
        /*0040*/ 	.byte	0x03, 0x5f
        /*0042*/ 	.short	0x0101


	//----- nvinfo : EIATTR_VRC_CTA_INIT_COUNT
	.align		4
        /*0044*/ 	.byte	0x02, 0x4a
	.zero		1
	.zero		1


	//----- nvinfo : EIATTR_EXIT_INSTR_OFFSETS
	.align		4
        /*0048*/ 	.byte	0x04, 0x1c
        /*004a*/ 	.short	(.L_35 - .L_34)


	//   ....[0]....
.L_34:
        /*004c*/ 	.word	0x000000c0


	//   ....[1]....
        /*0050*/ 	.word	0x00000130


	//   ....[2]....
        /*0054*/ 	.word	0x00000160


	//----- nvinfo : EIATTR_CBANK_PARAM_SIZE
	.align		4
.L_35:
        /*0058*/ 	.byte	0x03, 0x19
        /*005a*/ 	.short	0x0010


	//----- nvinfo : EIATTR_PARAM_CBANK
	.align		4
        /*005c*/ 	.byte	0x04, 0x0a
        /*005e*/ 	.short	(.L_37 - .L_36)
	.align		4
.L_36:
        /*0060*/ 	.word	index@(.nv.constant0._Z13oddEvenGlobalPiii)
        /*0064*/ 	.short	0x0380
        /*0066*/ 	.short	0x0010


	//----- nvinfo : EIATTR_SW_WAR
	.align		4
.L_37:
        /*0068*/ 	.byte	0x04, 0x36
        /*006a*/ 	.short	(.L_39 - .L_38)
.L_38:
        /*006c*/ 	.word	0x00000008
.L_39:


//--------------------- .nv.callgraph             --------------------------
	.section	.nv.callgraph,"",@"SHT_CUDA_CALLGRAPH"
	.align	4
	.sectionentsize	8
	.align		4
        /*0000*/ 	.word	0x00000000
	.align		4
        /*0004*/ 	.word	0xffffffff
	.align		4
        /*0008*/ 	.word	0x00000000
	.align		4
        /*000c*/ 	.word	0xfffffffe
	.align		4
        /*0010*/ 	.word	0x00000000
	.align		4
        /*0014*/ 	.word	0xfffffffd
	.align		4
        /*0018*/ 	.word	0x00000000
	.align		4
        /*001c*/ 	.word	0xfffffffc


//--------------------- .text._Z13oddEvenSharedPii --------------------------
	.section	.text._Z13oddEvenSharedPii,"ax",@progbits
	.align	128
        .global         _Z13oddEvenSharedPii
        .type           _Z13oddEvenSharedPii,@function
        .size           _Z13oddEvenSharedPii,(.L_x_16 - _Z13oddEvenSharedPii)
        .other          _Z13oddEvenSharedPii,@"STO_CUDA_ENTRY STV_DEFAULT"
_Z13oddEvenSharedPii:
.text._Z13oddEvenSharedPii:
[----:B------:R-:W-:Y:S01]  /*0000*/  LDC R1, c[0x0][0x37c] ;  /* 0x0000df00ff017b82 */ /* 0x000fe20000000800 */
[----:B------:R-:W0:Y:S01]  /*0010*/  S2R R9, SR_TID.X ;  /* 0x0000000000097919 */ /* 0x000e220000002100 */
[----:B------:R-:W0:Y:S06]  /*0020*/  LDCU UR6, c[0x0][0x388] ;  /* 0x00007100ff0677ac */ /* 0x000e2c0008000800 */
[----:B------:R-:W1:Y:S01]  /*0030*/  LDC.64 R2, c[0x0][0x380] ;  /* 0x0000e000ff027b82 */ /* 0x000e620000000a00 */
[----:B------:R-:W2:Y:S01]  /*0040*/  LDCU.64 UR10, c[0x0][0x358] ;  /* 0x00006b00ff0a77ac */ /* 0x000ea20008000a00 */
[C---:B0-----:R-:W-:Y:S01]  /*0050*/  ISETP.GE.AND P0, PT, R9.reuse, UR6, PT ;  /* 0x0000000609007c0c */ /* 0x041fe2000bf06270 */
[----:B-1----:R-:W-:-:S12]  /*0060*/  IMAD.WIDE.U32 R2, R9, 0x4, R2 ;  /* 0x0000000409027825 */ /* 0x002fd800078e0002 */
[----:B--2---:R-:W2:Y:S01]  /*0070*/  @!P0 LDG.E R5, desc[UR10][R2.64] ;  /* 0x0000000a02058981 */ /* 0x004ea2000c1e1900 */
[----:B------:R-:W0:Y:S01]  /*0080*/  S2UR UR5, SR_CgaCtaId ;  /* 0x00000000000579c3 */ /* 0x000e220000008800 */
[----:B------:R-:W-:Y:S01]  /*0090*/  UMOV UR4, 0x400 ;  /* 0x0000040000047882 */ /* 0x000fe20000000000 */
[----:B------:R-:W-:Y:S02]  /*00a0*/  UISETP.GE.AND UP0, UPT, UR6, 0x1, UPT ;  /* 0x000000010600788c */ /* 0x000fe4000bf06270 */
[----:B0-----:R-:W-:-:S06]  /*00b0*/  ULEA UR5, UR5, UR4, 0x18 ;  /* 0x0000000405057291 */ /* 0x001fcc000f8ec0ff */
[----:B------:R-:W-:-:S05]  /*00c0*/  LEA R0, R9, UR5, 0x2 ;  /* 0x0000000509007c11 */ /* 0x000fca000f8e10ff */
[----:B--2---:R0:W-:Y:S01]  /*00d0*/  @!P0 STS [R0], R5 ;  /* 0x0000000500008388 */ /* 0x0041e20000000800 */
[----:B------:R-:W-:Y:S06]  /*00e0*/  BAR.SYNC.DEFER_BLOCKING 0x0 ;  /* 0x0000000000007b1d */ /* 0x000fec0000010000 */
[----:B------:R-:W-:Y:S05]  /*00f0*/  BRA.U !UP0, `(.L_x_0) ;  /* 0x0000000508307547 */ /* 0x000fea000b800000 */
[----:B------:R-:W-:Y:S02]  /*0100*/  UISETP.GE.U32.AND UP0, UPT, UR6, 0x4, UPT ;  /* 0x000000040600788c */ /* 0x000fe4000bf06070 */
[----:B------:R-:W-:Y:S01]  /*0110*/  ULOP3.LUT UR8, UR6, 0x3, URZ, 0xc0, !UPT ;  /* 0x0000000306087892 */ /* 0x000fe2000f8ec0ff */
[----:B------:R-:W-:-:S06]  /*0120*/  UMOV UR4, URZ ;  /* 0x000000ff00047c82 */ /* 0x000fcc0008000000 */
[----:B------:R-:W-:Y:S05]  /*0130*/  BRA.U !UP0, `(.L_x_1) ;  /* 0x0000000108c87547 */ /* 0x000fea000b800000 */
[C---:B------:R-:W-:Y:S01]  /*0140*/  IMAD.SHL.U32 R4, R9.reuse, 0x2, RZ ;  /* 0x0000000209047824 */ /* 0x040fe200078e00ff */
[----:B------:R-:W-:Y:S01]  /*0150*/  ULOP3.LUT UR4, UR6, 0x7ffffffc, URZ, 0xc0, !UPT ;  /* 0x7ffffffc06047892 */ /* 0x000fe2000f8ec0ff */
[----:B0-----:R-:W-:Y:S01]  /*0160*/  IMAD R5, R9, 0x4, R0 ;  /* 0x0000000409057824 */ /* 0x001fe200078e0200 */
[----:B------:R-:W0:Y:S01]  /*0170*/  LDCU UR7, c[0x0][0x388] ;  /* 0x00007100ff0777ac */ /* 0x000e220008000800 */
[C---:B------:R-:W-:Y:S02]  /*0180*/  VIADD R8, R4.reuse, 0x1 ;  /* 0x0000000104087836 */ /* 0x040fe40000000000 */
[----:B------:R-:W-:Y:S01]  /*0190*/  VIADD R4, R4, 0x2 ;  /* 0x0000000204047836 */ /* 0x000fe20000000000 */
[----:B------:R-:W-:Y:S02]  /*01a0*/  UIADD3 UR9, UPT, UPT, -UR4, URZ, URZ ;  /* 0x000000ff04097290 */ /* 0x000fe4000fffe1ff */
[----:B------:R-:W-:-:S13]  /*01b0*/  ISETP.GE.U32.AND P1, PT, R8, UR6, PT ;  /* 0x0000000608007c0c */ /* 0x000fda000bf26070 */
.L_x_10:
[----:B------:R-:W-:Y:S01]  /*01c0*/  UIADD3 UR9, UPT, UPT, UR9, 0x4, URZ ;  /* 0x0000000409097890 */ /* 0x000fe2000fffe0ff */
[----:B------:R-:W-:Y:S01]  /*01d0*/  BSSY.RECONVERGENT B0, `(.L_x_2) ;  /* 0x000000a000007945 */ /* 0x000fe20003800200 */
[----:B0-----:R-:W-:Y:S02]  /*01e0*/  UMOV UR6, UR7 ;  /* 0x0000000700067c82 */ /* 0x001fe40008000000 */
[----:B------:R-:W-:Y:S01]  /*01f0*/  UISETP.NE.AND UP0, UPT, UR9, URZ, UPT ;  /* 0x000000ff0900728c */ /* 0x000fe2000bf05270 */
[----:B------:R-:W-:Y:S01]  /*0200*/  ISETP.GE.U32.AND P0, PT, R4, UR6, PT ;  /* 0x0000000604007c0c */ /* 0x000fe2000bf06070 */
[----:B-123--:R-:W-:-:S12]  /*0210*/  @P1 BRA `(.L_x_3) ;  /* 0x0000000000141947 */ /* 0x00efd80003800000 */
[----:B------:R-:W-:Y:S04]  /*0220*/  LDS R6, [R5] ;  /* 0x0000000005067984 */ /* 0x000fe80000000800 */
[----:B------:R-:W0:Y:S02]  /*0230*/  LDS R7, [R5+0x4] ;  /* 0x0000040005077984 */ /* 0x000e240000000800 */
[----:B0-----:R-:W-:-:S13]  /*0240*/  ISETP.GT.AND P1, PT, R6, R7, PT ;  /* 0x000000070600720c */ /* 0x001fda0003f24270 */
[----:B------:R0:W-:Y:S04]  /*0250*/  @P1 STS [R5], R7 ;  /* 0x0000000705001388 */ /* 0x0001e80000000800 */
[----:B------:R0:W-:Y:S02]  /*0260*/  @P1 STS [R5+0x4], R6 ;  /* 0x0000040605001388 */ /* 0x0001e40000000800 */
.L_x_3:
[----:B------:R-:W-:Y:S05]  /*0270*/  BSYNC.RECONVERGENT B0 ;  /* 0x0000000000007941 */ /* 0x000fea0003800200 */
.L_x_2:
[----:B------:R-:W-:Y:S01]  /*0280*/  BAR.SYNC.DEFER_BLOCKING 0x0 ;  /* 0x0000000000007b1d */ /* 0x000fe20000010000 */
[----:B------:R-:W-:-:S05]  /*0290*/  ISETP.GE.U32.AND P1, PT, R8, UR6, PT ;  /* 0x0000000608007c0c */ /* 0x000fca000bf26070 */
[----:B------:R-:W-:Y:S04]  /*02a0*/  BSSY.RECONVERGENT B0, `(.L_x_4) ;  /* 0x0000007000007945 */ /* 0x000fe80003800200 */
[----:B------:R-:W-:Y:S05]  /*02b0*/  @P0 BRA `(.L_x_5) ;  /* 0x0000000000140947 */ /* 0x000fea0003800000 */
[----:B0-----:R-:W-:Y:S04]  /*02c0*/  LDS R6, [R5+0x4] ;  /* 0x0000040005067984 */ /* 0x001fe80000000800 */
[----:B------:R-:W0:Y:S02]  /*02d0*/  LDS R7, [R5+0x8] ;  /* 0x0000080005077984 */ /* 0x000e240000000800 */
[----:B0-----:R-:W-:-:S13]  /*02e0*/  ISETP.GT.AND P2, PT, R6, R7, PT ;  /* 0x000000070600720c */ /* 0x001fda0003f44270 */
[----:B------:R1:W-:Y:S04]  /*02f0*/  @P2 STS [R5+0x4], R7 ;  /* 0x0000040705002388 */ /* 0x0003e80000000800 */
[----:B------:R1:W-:Y:S02]  /*0300*/  @P2 STS [R5+0x8], R6 ;  /* 0x0000080605002388 */ /* 0x0003e40000000800 */
.L_x_5:
[----:B------:R-:W-:Y:S05]  /*0310*/  BSYNC.RECONVERGENT B0 ;  /* 0x0000000000007941 */ /* 0x000fea0003800200 */
.L_x_4:
[----:B------:R-:W-:Y:S06]  /*0320*/  BAR.SYNC.DEFER_BLOCKING 0x0 ;  /* 0x0000000000007b1d */ /* 0x000fec0000010000 */
[----:B------:R-:W-:Y:S04]  /*0330*/  BSSY.RECONVERGENT B0, `(.L_x_6) ;  /* 0x0000007000007945 */ /* 0x000fe80003800200 */
[----:B------:R-:W-:Y:S05]  /*0340*/  @P1 BRA `(.L_x_7) ;  /* 0x0000000000141947 */ /* 0x000fea0003800000 */
[----:B01----:R-:W-:Y:S04]  /*0350*/  LDS R6, [R5] ;  /* 0x0000000005067984 */ /* 0x003fe80000000800 */
[----:B------:R-:W0:Y:S02]  /*0360*/  LDS R7, [R5+0x4] ;  /* 0x0000040005077984 */ /* 0x000e240000000800 */
[----:B0-----:R-:W-:-:S13]  /*0370*/  ISETP.GT.AND P2, PT, R6, R7, PT ;  /* 0x000000070600720c */ /* 0x001fda0003f44270 */
[----:B------:R2:W-:Y:S04]  /*0380*/  @P2 STS [R5], R7 ;  /* 0x0000000705002388 */ /* 0x0005e80000000800 */
[----:B------:R2:W-:Y:S02]  /*0390*/  @P2 STS [R5+0x4], R6 ;  /* 0x0000040605002388 */ /* 0x0005e40000000800 */
.L_x_7:
[----:B------:R-:W-:Y:S05]  /*03a0*/  BSYNC.RECONVERGENT B0 ;  /* 0x0000000000007941 */ /* 0x000fea0003800200 */
.L_x_6:
[----:B------:R-:W-:Y:S06]  /*03b0*/  BAR.SYNC.DEFER_BLOCKING 0x0 ;  /* 0x0000000000007b1d */ /* 0x000fec0000010000 */
[----:B------:R-:W-:Y:S04]  /*03c0*/  BSSY.RECONVERGENT B0, `(.L_x_8) ;  /* 0x0000007000007945 */ /* 0x000fe80003800200 */
[----:B------:R-:W-:Y:S05]  /*03d0*/  @P0 BRA `(.L_x_9) ;  /* 0x0000000000140947 */ /* 0x000fea0003800000 */
[----:B012---:R-:W-:Y:S04]  /*03e0*/  LDS R6, [R5+0x4] ;  /* 0x0000040005067984 */ /* 0x007fe80000000800 */
[----:B------:R-:W0:Y:S02]  /*03f0*/  LDS R7, [R5+0x8] ;  /* 0x0000080005077984 */ /* 0x000e240000000800 */
[----:B0-----:R-:W-:-:S13]  /*0400*/  ISETP.GT.AND P0, PT, R6, R7, PT ;  /* 0x000000070600720c */ /* 0x001fda0003f04270 */
[----:B------:R3:W-:Y:S04]  /*0410*/  @P0 STS [R5+0x4], R7 ;  /* 0x0000040705000388 */ /* 0x0007e80000000800 */
[----:B------:R3:W-:Y:S02]  /*0420*/  @P0 STS [R5+0x8], R6 ;  /* 0x0000080605000388 */ /* 0x0007e40000000800 */
.L_x_9:
[----:B------:R-:W-:Y:S05]  /*0430*/  BSYNC.RECONVERGENT B0 ;  /* 0x0000000000007941 */ /* 0x000fea0003800200 */
.L_x_8:
[----:B------:R-:W-:Y:S06]  /*0440*/  BAR.SYNC.DEFER_BLOCKING 0x0 ;  /* 0x0000000000007b1d */ /* 0x000fec0000010000 */
[----:B------:R-:W-:Y:S05]  /*0450*/  BRA.U UP0, `(.L_x_10) ;  /* 0xfffffffd00587547 */ /* 0x000fea000b83ffff */
.L_x_1:
[----:B------:R-:W-:-:S09]  /*0460*/  UISETP.NE.AND UP0, UPT, UR8, URZ, UPT ;  /* 0x000000ff0800728c */ /* 0x000fd2000bf05270 */
[----:B------:R-:W-:Y:S05]  /*0470*/  BRA.U !UP0, `(.L_x_0) ;  /* 0x0000000108507547 */ /* 0x000fea000b800000 */
[----:B------:R-:W4:Y:S01]  /*0480*/  LDCU UR6, c[0x0][0x388] ;  /* 0x00007100ff0677ac */ /* 0x000f220008000800 */
[----:B------:R-:W-:-:S12]  /*0490*/  UIADD3 UR7, UPT, UPT, -UR8, URZ, URZ ;  /* 0x000000ff08077290 */ /* 0x000fd8000fffe1ff */
.L_x_13:
[----:B------:R-:W-:Y:S01]  /*04a0*/  ULOP3.LUT UR9, UR4, 0x1, URZ, 0xc0, !UPT ;  /* 0x0000000104097892 */ /* 0x000fe2000f8ec0ff */
[----:B------:R-:W-:Y:S01]  /*04b0*/  BSSY.RECONVERGENT B0, `(.L_x_11) ;  /* 0x000000d000007945 */ /* 0x000fe20003800200 */
[----:B------:R-:W-:-:S04]  /*04c0*/  UIADD3 UR7, UPT, UPT, UR7, 0x1, URZ ;  /* 0x0000000107077890 */ /* 0x000fc8000fffe0ff */
[----:B0-----:R-:W-:Y:S01]  /*04d0*/  LEA R4, R9, UR9, 0x1 ;  /* 0x0000000909047c11 */ /* 0x001fe2000f8e08ff */
[----:B------:R-:W-:-:S04]  /*04e0*/  UISETP.NE.AND UP0, UPT, UR7, URZ, UPT ;  /* 0x000000ff0700728c */ /* 0x000fc8000bf05270 */
[----:B0123--:R-:W-:-:S05]  /*04f0*/  VIADD R5, R4, 0x1 ;  /* 0x0000000104057836 */ /* 0x00ffca0000000000 */
[----:B----4-:R-:W-:-:S13]  /*0500*/  ISETP.GE.AND P0, PT, R5, UR6, PT ;  /* 0x0000000605007c0c */ /* 0x010fda000bf06270 */
[----:B------:R-:W-:Y:S05]  /*0510*/  @P0 BRA `(.L_x_12) ;  /* 0x0000000000180947 */ /* 0x000fea0003800000 */
[----:B------:R-:W-:-:S05]  /*0520*/  LEA R4, R4, UR5, 0x2 ;  /* 0x0000000504047c11 */ /* 0x000fca000f8e10ff */
[----:B------:R-:W-:Y:S04]  /*0530*/  LDS R5, [R4] ;  /* 0x0000000004057984 */ /* 0x000fe80000000800 */
[----:B------:R-:W0:Y:S02]  /*0540*/  LDS R6, [R4+0x4] ;  /* 0x0000040004067984 */ /* 0x000e240000000800 */
[----:B0-----:R-:W-:-:S13]  /*0550*/  ISETP.GT.AND P0, PT, R5, R6, PT ;  /* 0x000000060500720c */ /* 0x001fda0003f04270 */
[----:B------:R0:W-:Y:S04]  /*0560*/  @P0 STS [R4], R6 ;  /* 0x0000000604000388 */ /* 0x0001e80000000800 */
[----:B------:R0:W-:Y:S02]  /*0570*/  @P0 STS [R4+0x4], R5 ;  /* 0x0000040504000388 */ /* 0x0001e40000000800 */
.L_x_12:
[----:B------:R-:W-:Y:S05]  /*0580*/  BSYNC.RECONVERGENT B0 ;  /* 0x0000000000007941 */ /* 0x000fea0003800200 */
.L_x_11:
[----:B------:R-:W-:Y:S01]  /*0590*/  BAR.SYNC.DEFER_BLOCKING 0x0 ;  /* 0x0000000000007b1d */ /* 0x000fe20000010000 */
[----:B------:R-:W-:-:S05]  /*05a0*/  UIADD3 UR4, UPT, UPT, UR4, 0x1, URZ ;  /* 0x0000000104047890 */ /* 0x000fca000fffe0ff */
[----:B------:R-:W-:Y:S07]  /*05b0*/  BRA.U UP0, `(.L_x_13) ;  /* 0xfffffffd00b87547 */ /* 0x000fee000b83ffff */
.L_x_0:
[----:B------:R-:W-:-:S13]  /*05c0*/  ISETP.GE.AND P0, PT, R9, UR6, PT ;  /* 0x0000000609007c0c */ /* 0x000fda000bf06270 */
[----:B------:R-:W-:Y:S05]  /*05d0*/  @P0 EXIT ;  /* 0x000000000000094d */ /* 0x000fea0003800000 */
[----:B0123--:R-:W0:Y:S04]  /*05e0*/  LDS R5, [R0] ;  /* 0x0000000000057984 */ /* 0x00fe280000000800 */
[----:B0-----:R-:W-:Y:S01]  /*05f0*/  STG.E desc[UR10][R2.64], R5 ;  /* 0x0000000502007986 */ /* 0x001fe2000c10190a */
[----:B------:R-:W-:Y:S05]  /*0600*/  EXIT ;  /* 0x000000000000794d */ /* 0x000fea0003800000 */
.L_x_14:
[----:B------:R-:W-:-:S00]  /*0610*/  BRA `(.L_x_14) ;  /* 0xfffffffc00fc7947 */ /* 0x000fc0000383ffff */
[----:B------:R-:W-:-:S00]  /*0620*/  NOP ;  /* 0x0000000000007918 */ /* 0x000fc00000000000 */
        /* <DEDUP_REMOVED lines=13> */
.L_x_16:


//--------------------- .text._Z13oddEvenGlobalPiii --------------------------
	.section	.text._Z13oddEvenGlobalPiii,"ax",@progbits
	.align	128
        .global         _Z13oddEvenGlobalPiii
        .type           _Z13oddEvenGlobalPiii,@function
        .size           _Z13oddEvenGlobalPiii,(.L_x_17 - _Z13oddEvenGlobalPiii)
        .other          _Z13oddEvenGlobalPiii,@"STO_CUDA_ENTRY STV_DEFAULT"
_Z13oddEvenGlobalPiii:
.text._Z13oddEvenGlobalPiii:
[----:B------:R-:W-:Y:S01]  /*0000*/  LDC R1, c[0x0][0x37c] ;  /* 0x0000df00ff017b82 */ /* 0x000fe20000000800 */
[----:B------:R-:W0:Y:S01]  /*0010*/  S2R R3, SR_TID.X ;  /* 0x0000000000037919 */ /* 0x000e220000002100 */
[----:B------:R-:W1:Y:S06]  /*0020*/  LDCU.64 UR6, c[0x0][0x388] ;  /* 0x00007100ff0677ac */ /* 0x000e6c0008000a00 */
[----:B------:R-:W0:Y:S08]  /*0030*/  S2UR UR5, SR_CTAID.X ;  /* 0x00000000000579c3 */ /* 0x000e300000002500 */
[----:B------:R-:W0:Y:S01]  /*0040*/  LDC R0, c[0x0][0x360] ;  /* 0x0000d800ff007b82 */ /* 0x000e220000000800 */
[----:B-1----:R-:W-:-:S04]  /*0050*/  ULEA.HI UR4, UR7, UR7, URZ, 0x1 ;  /* 0x0000000707047291 */ /* 0x002fc8000f8f08ff */
[----:B------:R-:W-:-:S04]  /*0060*/  ULOP3.LUT UR4, UR4, 0xfffffffe, URZ, 0xc0, !UPT ;  /* 0xfffffffe04047892 */ /* 0x000fc8000f8ec0ff */
[----:B------:R-:W-:Y:S01]  /*0070*/  UIADD3 UR4, UPT, UPT, -UR4, UR7, URZ ;  /* 0x0000000704047290 */ /* 0x000fe2000fffe1ff */
[----:B0-----:R-:W-:-:S05]  /*0080*/  IMAD R0, R0, UR5, R3 ;  /* 0x0000000500007c24 */ /* 0x001fca000f8e0203 */
[----:B------:R-:W-:-:S04]  /*0090*/  LEA R5, R0, UR4, 0x1 ;  /* 0x0000000400057c11 */ /* 0x000fc8000f8e08ff */
[----:B------:R-:W-:-:S04]  /*00a0*/  IADD3 R0, PT, PT, R5, 0x1, RZ ;  /* 0x0000000105007810 */ /* 0x000fc80007ffe0ff */
[----:B------:R-:W-:-:S13]  /*00b0*/  ISETP.GE.AND P0, PT, R0, UR6, PT ;  /* 0x0000000600007c0c */ /* 0x000fda000bf06270 */
[----:B------:R-:W-:Y:S05]  /*00c0*/  @P0 EXIT ;  /* 0x000000000000094d */ /* 0x000fea0003800000 */
[----:B------:R-:W0:Y:S01]  /*00d0*/  LDC.64 R2, c[0x0][0x380] ;  /* 0x0000e000ff027b82 */ /* 0x000e220000000a00 */
[----:B------:R-:W1:Y:S01]  /*00e0*/  LDCU.64 UR4, c[0x0][0x358] ;  /* 0x00006b00ff0477ac */ /* 0x000e620008000a00 */
[----:B0-----:R-:W-:-:S05]  /*00f0*/  IMAD.WIDE R2, R5, 0x4, R2 ;  /* 0x0000000405027825 */ /* 0x001fca00078e0202 */
[----:B-1----:R-:W2:Y:S04]  /*0100*/  LDG.E R5, desc[UR4][R2.64] ;  /* 0x0000000402057981 */ /* 0x002ea8000c1e1900 */
[----:B------:R-:W2:Y:S02]  /*0110*/  LDG.E R0, desc[UR4][R2.64+0x4] ;  /* 0x0000040402007981 */ /* 0x000ea4000c1e1900 */
[----:B--2---:R-:W-:-:S13]  /*0120*/  ISETP.GT.AND P0, PT, R5, R0, PT ;  /* 0x000000000500720c */ /* 0x004fda0003f04270 */
[----:B------:R-:W-:Y:S05]  /*0130*/  @!P0 EXIT ;  /* 0x000000000000894d */ /* 0x000fea0003800000 */
[----:B------:R-:W-:Y:S04]  /*0140*/  STG.E desc[UR4][R2.64], R0 ;  /* 0x0000000002007986 */ /* 0x000fe8000c101904 */
[----:B------:R-:W-:Y:S01]  /*0150*/  STG.E desc[UR4][R2.64+0x4], R5 ;  /* 0x0000040502007986 */ /* 0x000fe2000c101904 */
[----:B------:R-:W-:Y:S05]  /*0160*/  EXIT ;  /* 0x000000000000794d */ /* 0x000fea0003800000 */
.L_x_15:
        /* <DEDUP_REMOVED lines=9> */
.L_x_17:


//--------------------- .nv.shared._Z13oddEvenSharedPii --------------------------
	.section	.nv.shared._Z13oddEvenSharedPii,"aw",@nobits
	.sectionflags	@""
	.align	4
.nv.shared._Z13oddEvenSharedPii:
	.zero		1152


//--------------------- .nv.shared.reserved.0     --------------------------
	.section	.nv.shared.reserved.0,"aw",@nobits
	.weak		__nv_reservedSMEM_offset_0_alias
	.size		__nv_reservedSMEM_offset_0_alias, 0, 64
	.other		__nv_reservedSMEM_offset_0_alias,@"STO_CUDA_RESERVED_SHARED STV_DEFAULT"
__nv_reservedSMEM_offset_0_alias:
	.zero		0
	.zero		64


//--------------------- .nv.constant0._Z13oddEvenSharedPii --------------------------
	.section	.nv.constant0._Z13oddEvenSharedPii,"a",@progbits
	.sectionflags	@""
	.align	4
.nv.constant0._Z13oddEvenSharedPii:
	.zero		908


//--------------------- .nv.constant0._Z13oddEvenGlobalPiii --------------------------
	.section	.nv.constant0._Z13oddEvenGlobalPiii,"a",@progbits
	.sectionflags	@""
	.align	4
.nv.constant0._Z13oddEvenGlobalPiii:
	.zero		912


//--------------------- SYMBOLS --------------------------

	.type		.nv.reservedSmem.offset0,@object
	.size		.nv.reservedSmem.offset0,0x4
	.type		.nv.reservedSmem.cap,@object
	.size		.nv.reservedSmem.cap,0x4
